//
// Generated by NVIDIA NVVM Compiler
//
// Compiler Build ID: CL-36424714
// Cuda compilation tools, release 13.0, V13.0.88
// Based on NVVM 20.0.0
//

.version 9.0
.target sm_100
.address_size 64

	// .globl	_Z7toflooriPfS_S_S_

.visible .entry _Z7toflooriPfS_S_S_(
	.param .u32 _Z7toflooriPfS_S_S__param_0,
	.param .u64 .ptr .align 1 _Z7toflooriPfS_S_S__param_1,
	.param .u64 .ptr .align 1 _Z7toflooriPfS_S_S__param_2,
	.param .u64 .ptr .align 1 _Z7toflooriPfS_S_S__param_3,
	.param .u64 .ptr .align 1 _Z7toflooriPfS_S_S__param_4
)
{
	.reg .b32 	%f<7>;
	.reg .b64 	%rd<9>;
	.reg .b64 	%fd<4>;

	ld.param.u64 	%rd1, [_Z7toflooriPfS_S_S__param_1];
	ld.param.u64 	%rd2, [_Z7toflooriPfS_S_S__param_2];
	ld.param.u64 	%rd3, [_Z7toflooriPfS_S_S__param_3];
	ld.param.u64 	%rd4, [_Z7toflooriPfS_S_S__param_4];
	cvta.to.global.u64 	%rd5, %rd2;
	cvta.to.global.u64 	%rd6, %rd4;
	cvta.to.global.u64 	%rd7, %rd3;
	cvta.to.global.u64 	%rd8, %rd1;
	ld.global.f32 	%f1, [%rd8];
	ld.global.f32 	%f2, [%rd7];
	sub.f32 	%f3, %f1, %f2;
	ld.global.f32 	%f4, [%rd6];
	div.rn.f32 	%f5, %f3, %f4;
	cvt.f64.f32 	%fd1, %f5;
	add.f64 	%fd2, %fd1, 0d3FE0000000000000;
	cvt.rmi.f64.f64 	%fd3, %fd2;
	cvt.rn.f32.f64 	%f6, %fd3;
	st.global.f32 	[%rd5], %f6;
	ret;

}
	// .globl	_Z7toclampiPfS_S_
.visible .entry _Z7toclampiPfS_S_(
	.param .u32 _Z7toclampiPfS_S__param_0,
	.param .u64 .ptr .align 1 _Z7toclampiPfS_S__param_1,
	.param .u64 .ptr .align 1 _Z7toclampiPfS_S__param_2,
	.param .u64 .ptr .align 1 _Z7toclampiPfS_S__param_3
)
{
	.reg .b32 	%r<2>;
	.reg .b64 	%rd<3>;

	ld.param.u64 	%rd1, [_Z7toclampiPfS_S__param_2];
	cvta.to.global.u64 	%rd2, %rd1;
	mov.b32 	%r1, 1046696494;
	st.global.u32 	[%rd2], %r1;
	ret;

}


// ===== COMPILED SASS (sm_100) =====

	.target	sm_100

	.elftype	@"ET_EXEC"


//--------------------- .note.nv.tkinfo           --------------------------
	.section	.note.nv.tkinfo,"",@"SHT_NOTE"
	.sectionflags	@"SHF_NOTE_NV_TKINFO"
	.tkinfo
        /*0018*/ 	.word	0x00000002
        /*0030*/ 	.string	""
        /*0030*/ 	.string	"ptxas"
        /*0030*/ 	.string	"Cuda compilation tools, release 13.0, V13.0.88"
        /*0030*/ 	.string	"Build cuda_13.0.r13.0/compiler.36424714_0"
        /*0030*/ 	.string	"-arch sm_100 -m 64 "



//--------------------- .note.nv.cuinfo           --------------------------
	.section	.note.nv.cuinfo,"",@"SHT_NOTE"
	.sectionflags	@"SHF_NOTE_NV_CUINFO"
        /*0018*/ 	.short	0x0002
        /*001a*/ 	.short	0x0064
        /*001c*/ 	.short	0x0082
	.zero		2


//--------------------- .nv.info                  --------------------------
	.section	.nv.info,"",@"SHT_CUDA_INFO"
	.align	4


	//----- nvinfo : EIATTR_REGCOUNT
	.align		4
        /*0000*/ 	.byte	0x04, 0x2f
        /*0002*/ 	.short	(.L_1 - .L_0)
	.align		4
.L_0:
        /*0004*/ 	.word	index@(_Z7toflooriPfS_S_S_)
        /*0008*/ 	.word	0x0000000e


	//----- nvinfo : EIATTR_FRAME_SIZE
	.align		4
.L_1:
        /*000c*/ 	.byte	0x04, 0x11
        /*000e*/ 	.short	(.L_3 - .L_2)
	.align		4
.L_2:
        /*0010*/ 	.word	index@($__internal_0_$__cuda_sm3x_div_rn_noftz_f32_slowpath)
        /*0014*/ 	.word	0x00000000


	//----- nvinfo : EIATTR_FRAME_SIZE
	.align		4
.L_3:
        /*0018*/ 	.byte	0x04, 0x11
        /*001a*/ 	.short	(.L_5 - .L_4)
	.align		4
.L_4:
        /*001c*/ 	.word	index@(_Z7toflooriPfS_S_S_)
        /*0020*/ 	.word	0x00000000


	//----- nvinfo : EIATTR_REGCOUNT
	.align		4
.L_5:
        /*0024*/ 	.byte	0x04, 0x2f
        /*0026*/ 	.short	(.L_7 - .L_6)
	.align		4
.L_6:
        /*0028*/ 	.word	index@(_Z7toclampiPfS_S_)
        /*002c*/ 	.word	0x00000008


	//----- nvinfo : EIATTR_FRAME_SIZE
	.align		4
.L_7:
        /*0030*/ 	.byte	0x04, 0x11
        /*0032*/ 	.short	(.L_9 - .L_8)
	.align		4
.L_8:
        /*0034*/ 	.word	index@(_Z7toclampiPfS_S_)
        /*0038*/ 	.word	0x00000000


	//----- nvinfo : EIATTR_MIN_STACK_SIZE
	.align		4
.L_9:
        /*003c*/ 	.byte	0x04, 0x12
        /*003e*/ 	.short	(.L_11 - .L_10)
	.align		4
.L_10:
        /*0040*/ 	.word	index@(_Z7toclampiPfS_S_)
        /*0044*/ 	.word	0x00000000


	//----- nvinfo : EIATTR_MIN_STACK_SIZE
	.align		4
.L_11:
        /*0048*/ 	.byte	0x04, 0x12
        /*004a*/ 	.short	(.L_13 - .L_12)
	.align		4
.L_12:
        /*004c*/ 	.word	index@(_Z7toflooriPfS_S_S_)
        /*0050*/ 	.word	0x00000000
.L_13:


//--------------------- .nv.compat                --------------------------
	.section	.nv.compat,"",@"SHT_CUDA_COMPAT_INFO"
	.align	4
        /*0000*/ 	.byte	0x02, 0x09, 0x00, 0x00, 0x02, 0x02, 0x01, 0x00, 0x02, 0x05, 0x05, 0x00, 0x03, 0x07, 0x01, 0x01
        /*0010*/ 	.byte	0x02, 0x03, 0x00, 0x00, 0x02, 0x06, 0x01, 0x00, 0x04, 0x0b, 0x08, 0x00, 0x01, 0x00, 0x00, 0x00
        /*0020*/ 	.byte	0x00, 0x00, 0x00, 0x00


//--------------------- .nv.info._Z7toclampiPfS_S_ --------------------------
	.section	.nv.info._Z7toclampiPfS_S_,"",@"SHT_CUDA_INFO"
	.sectionflags	@""
	.align	4


	//----- nvinfo : EIATTR_CUDA_API_VERSION
	.align		4
        /*0000*/ 	.byte	0x04, 0x37
        /*0002*/ 	.short	(.L_15 - .L_14)
.L_14:
        /*0004*/ 	.word	0x00000082


	//----- nvinfo : EIATTR_KPARAM_INFO
	.align		4
.L_15:
        /*0008*/ 	.byte	0x04, 0x17
        /*000a*/ 	.short	(.L_17 - .L_16)
.L_16:
        /*000c*/ 	.word	0x00000000
        /*0010*/ 	.short	0x0003
        /*0012*/ 	.short	0x0018
        /*0014*/ 	.byte	0x00, 0xf5, 0x21, 0x00


	//----- nvinfo : EIATTR_KPARAM_INFO
	.align		4
.L_17:
        /*0018*/ 	.byte	0x04, 0x17
        /*001a*/ 	.short	(.L_19 - .L_18)
.L_18:
        /*001c*/ 	.word	0x00000000
        /*0020*/ 	.short	0x0002
        /*0022*/ 	.short	0x0010
        /*0024*/ 	.byte	0x00, 0xf5, 0x21, 0x00


	//----- nvinfo : EIATTR_KPARAM_INFO
	.align		4
.L_19:
        /*0028*/ 	.byte	0x04, 0x17
        /*002a*/ 	.short	(.L_21 - .L_20)
.L_20:
        /*002c*/ 	.word	0x00000000
        /*0030*/ 	.short	0x0001
        /*0032*/ 	.short	0x0008
        /*0034*/ 	.byte	0x00, 0xf5, 0x21, 0x00


	//----- nvinfo : EIATTR_KPARAM_INFO
	.align		4
.L_21:
        /*0038*/ 	.byte	0x04, 0x17
        /*003a*/ 	.short	(.L_23 - .L_22)
.L_22:
        /*003c*/ 	.word	0x00000000
        /*0040*/ 	.short	0x0000
        /*0042*/ 	.short	0x0000
        /*0044*/ 	.byte	0x00, 0xf0, 0x11, 0x00


	//----- nvinfo : EIATTR_SPARSE_MMA_MASK
	.align		4
.L_23:
        /*0048*/ 	.byte	0x03, 0x50
        /*004a*/ 	.short	0x0000


	//----- nvinfo : EIATTR_MAXREG_COUNT
	.align		4
        /*004c*/ 	.byte	0x03, 0x1b
        /*004e*/ 	.short	0x00ff


	//----- nvinfo : EIATTR_MERCURY_ISA_VERSION
	.align		4
        /*0050*/ 	.byte	0x03, 0x5f
        /*0052*/ 	.short	0x0101


	//----- nvinfo : EIATTR_VRC_CTA_INIT_COUNT
	.align		4
        /*0054*/ 	.byte	0x02, 0x4a
	.zero		1
	.zero		1


	//----- nvinfo : EIATTR_EXIT_INSTR_OFFSETS
	.align		4
        /*0058*/ 	.byte	0x04, 0x1c
        /*005a*/ 	.short	(.L_25 - .L_24)


	//   ....[0]....
.L_24:
        /*005c*/ 	.word	0x00000050


	//----- nvinfo : EIATTR_CBANK_PARAM_SIZE
	.align		4
.L_25:
        /*0060*/ 	.byte	0x03, 0x19
        /*0062*/ 	.short	0x0020


	//----- nvinfo : EIATTR_PARAM_CBANK
	.align		4
        /*0064*/ 	.byte	0x04, 0x0a
        /*0066*/ 	.short	(.L_27 - .L_26)
	.align		4
.L_26:
        /*0068*/ 	.word	index@(.nv.constant0._Z7toclampiPfS_S_)
        /*006c*/ 	.short	0x0380
        /*006e*/ 	.short	0x0020


	//----- nvinfo : EIATTR_SW_WAR
	.align		4
.L_27:
        /*0070*/ 	.byte	0x04, 0x36
        /*0072*/ 	.short	(.L_29 - .L_28)
.L_28:
        /*0074*/ 	.word	0x00000008
.L_29:


//--------------------- .nv.info._Z7toflooriPfS_S_S_ --------------------------
	.section	.nv.info._Z7toflooriPfS_S_S_,"",@"SHT_CUDA_INFO"
	.sectionflags	@""
	.align	4


	//----- nvinfo : EIATTR_CUDA_API_VERSION
	.align		4
        /*0000*/ 	.byte	0x04, 0x37
        /*0002*/ 	.short	(.L_31 - .L_30)
.L_30:
        /*0004*/ 	.word	0x00000082


	//----- nvinfo : EIATTR_KPARAM_INFO
	.align		4
.L_31:
        /*0008*/ 	.byte	0x04, 0x17
        /*000a*/ 	.short	(.L_33 - .L_32)
.L_32:
        /*000c*/ 	.word	0x00000000
        /*0010*/ 	.short	0x0004
        /*0012*/ 	.short	0x0020
        /*0014*/ 	.byte	0x00, 0xf5, 0x21, 0x00


	//----- nvinfo : EIATTR_KPARAM_INFO
	.align		4
.L_33:
        /*0018*/ 	.byte	0x04, 0x17
        /*001a*/ 	.short	(.L_35 - .L_34)
.L_34:
        /*001c*/ 	.word	0x00000000
        /*0020*/ 	.short	0x0003
        /*0022*/ 	.short	0x0018
        /*0024*/ 	.byte	0x00, 0xf5, 0x21, 0x00


	//----- nvinfo : EIATTR_KPARAM_INFO
	.align		4
.L_35:
        /*0028*/ 	.byte	0x04, 0x17
        /*002a*/ 	.short	(.L_37 - .L_36)
.L_36:
        /*002c*/ 	.word	0x00000000
        /*0030*/ 	.short	0x0002
        /*0032*/ 	.short	0x0010
        /*0034*/ 	.byte	0x00, 0xf5, 0x21, 0x00


	//----- nvinfo : EIATTR_KPARAM_INFO
	.align		4
.L_37:
        /*0038*/ 	.byte	0x04, 0x17
        /*003a*/ 	.short	(.L_39 - .L_38)
.L_38:
        /*003c*/ 	.word	0x00000000
        /*0040*/ 	.short	0x0001
        /*0042*/ 	.short	0x0008
        /*0044*/ 	.byte	0x00, 0xf5, 0x21, 0x00


	//----- nvinfo : EIATTR_KPARAM_INFO
	.align		4
.L_39:
        /*0048*/ 	.byte	0x04, 0x17
        /*004a*/ 	.short	(.L_41 - .L_40)
.L_40:
        /*004c*/ 	.word	0x00000000
        /*0050*/ 	.short	0x0000
        /*0052*/ 	.short	0x0000
        /*0054*/ 	.byte	0x00, 0xf0, 0x11, 0x00


	//----- nvinfo : EIATTR_SPARSE_MMA_MASK
	.align		4
.L_41:
        /*0058*/ 	.byte	0x03, 0x50
        /*005a*/ 	.short	0x0000


	//----- nvinfo : EIATTR_MAXREG_COUNT
	.align		4
        /*005c*/ 	.byte	0x03, 0x1b
        /*005e*/ 	.short	0x00ff


	//----- nvinfo : EIATTR_MERCURY_ISA_VERSION
	.align		4
        /*0060*/ 	.byte	0x03, 0x5f
        /*0062*/ 	.short	0x0101


	//----- nvinfo : EIATTR_VRC_CTA_INIT_COUNT
	.align		4
        /*0064*/ 	.byte	0x02, 0x4a
	.zero		1
	.zero		1


	//----- nvinfo : EIATTR_EXIT_INSTR_OFFSETS
	.align		4
        /*0068*/ 	.byte	0x04, 0x1c
        /*006a*/ 	.short	(.L_43 - .L_42)


	//   ....[0]....
.L_42:
        /*006c*/ 	.word	0x00000190


	//----- nvinfo : EIATTR_CRS_STACK_SIZE
	.align		4
.L_43:
        /*0070*/ 	.byte	0x04, 0x1e
        /*0072*/ 	.short	(.L_45 - .L_44)
.L_44:
        /*0074*/ 	.word	0x00000000


	//----- nvinfo : EIATTR_CBANK_PARAM_SIZE
	.align		4
.L_45:
        /*0078*/ 	.byte	0x03, 0x19
        /*007a*/ 	.short	0x0028


	//----- nvinfo : EIATTR_PARAM_CBANK
	.align		4
        /*007c*/ 	.byte	0x04, 0x0a
        /*007e*/ 	.short	(.L_47 - .L_46)
	.align		4
.L_46:
        /*0080*/ 	.word	index@(.nv.constant0._Z7toflooriPfS_S_S_)
        /*0084*/ 	.short	0x0380
        /*0086*/ 	.short	0x0028


	//----- nvinfo : EIATTR_SW_WAR
	.align		4
.L_47:
        /*0088*/ 	.byte	0x04, 0x36
        /*008a*/ 	.short	(.L_49 - .L_48)
.L_48:
        /*008c*/ 	.word	0x00000008
.L_49:


//--------------------- .nv.callgraph             --------------------------
	.section	.nv.callgraph,"",@"SHT_CUDA_CALLGRAPH"
	.align	4
	.sectionentsize	8
	.align		4
        /*0000*/ 	.word	0x00000000
	.align		4
        /*0004*/ 	.word	0xffffffff
	.align		4
        /*0008*/ 	.word	0x00000000
	.align		4
        /*000c*/ 	.word	0xfffffffe
	.align		4
        /*0010*/ 	.word	0x00000000
	.align		4
        /*0014*/ 	.word	0xfffffffd
	.align		4
        /*0018*/ 	.word	0x00000000
	.align		4
        /*001c*/ 	.word	0xfffffffc


//--------------------- .text._Z7toclampiPfS_S_   --------------------------
	.section	.text._Z7toclampiPfS_S_,"ax",@progbits
	.align	128
        .global         _Z7toclampiPfS_S_
        .type           _Z7toclampiPfS_S_,@function
        .size           _Z7toclampiPfS_S_,(.L_x_12 - _Z7toclampiPfS_S_)
        .other          _Z7toclampiPfS_S_,@"STO_CUDA_ENTRY STV_DEFAULT"
_Z7toclampiPfS_S_:
.text._Z7toclampiPfS_S_:
[----:B------:R-:W-:Y:S08]  /*0000*/  LDC R1, c[0x0][0x37c] ;  /* 0x0000df00ff017b82 */ /* 0x000ff00000000800 */
[----:B------:R-:W0:Y:S01]  /*0010*/  LDC.64 R2, c[0x0][0x390] ;  /* 0x0000e400ff027b82 */ /* 0x000e220000000a00 */
[----:B------:R-:W0:Y:S01]  /*0020*/  LDCU.64 UR4, c[0x0][0x358] ;  /* 0x00006b00ff0477ac */ /* 0x000e220008000a00 */
[----:B------:R-:W-:-:S05]  /*0030*/  HFMA2 R5, -RZ, RZ, 1.5966796875, 49.4375 ;  /* 0x3e63522eff057431 */ /* 0x000fca00000001ff */
[----:B0-----:R-:W-:Y:S01]  /*0040*/  STG.E desc[UR4][R2.64], R5 ;  /* 0x0000000502007986 */ /* 0x001fe2000c101904 */
[----:B------:R-:W-:Y:S05]  /*0050*/  EXIT ;  /* 0x000000000000794d */ /* 0x000fea0003800000 */
.L_x_0:
[----:B------:R-:W-:-:S00]  /*0060*/  BRA `(.L_x_0) ;  /* 0xfffffffc00fc7947 */ /* 0x000fc0000383ffff */
[----:B------:R-:W-:-:S00]  /*0070*/  NOP ;  /* 0x0000000000007918 */ /* 0x000fc00000000000 */
        /* <DEDUP_REMOVED lines=8> */
.L_x_12:


//--------------------- .text._Z7toflooriPfS_S_S_ --------------------------
	.section	.text._Z7toflooriPfS_S_S_,"ax",@progbits
	.align	128
        .global         _Z7toflooriPfS_S_S_
        .type           _Z7toflooriPfS_S_S_,@function
        .size           _Z7toflooriPfS_S_S_,(.L_x_11 - _Z7toflooriPfS_S_S_)
        .other          _Z7toflooriPfS_S_S_,@"STO_CUDA_ENTRY STV_DEFAULT"
_Z7toflooriPfS_S_S_:
.text._Z7toflooriPfS_S_S_:
[----:B------:R-:W-:Y:S08]  /*0000*/  LDC R1, c[0x0][0x37c] ;  /* 0x0000df00ff017b82 */ /* 0x000ff00000000800 */
[----:B------:R-:W0:Y:S01]  /*0010*/  LDC.64 R6, c[0x0][0x3a0] ;  /* 0x0000e800ff067b82 */ /* 0x000e220000000a00 */
[----:B------:R-:W0:Y:S07]  /*0020*/  LDCU.64 UR4, c[0x0][0x358] ;  /* 0x00006b00ff0477ac */ /* 0x000e2e0008000a00 */
[----:B------:R-:W1:Y:S08]  /*0030*/  LDC.64 R2, c[0x0][0x388] ;  /* 0x0000e200ff027b82 */ /* 0x000e700000000a00 */
[----:B------:R-:W2:Y:S01]  /*0040*/  LDC.64 R4, c[0x0][0x398] ;  /* 0x0000e600ff047b82 */ /* 0x000ea20000000a00 */
[----:B0-----:R-:W3:Y:S04]  /*0050*/  LDG.E R7, desc[UR4][R6.64] ;  /* 0x0000000406077981 */ /* 0x001ee8000c1e1900 */
[----:B-1----:R-:W4:Y:S04]  /*0060*/  LDG.E R0, desc[UR4][R2.64] ;  /* 0x0000000402007981 */ /* 0x002f28000c1e1900 */
[----:B--2---:R-:W4:Y:S01]  /*0070*/  LDG.E R5, desc[UR4][R4.64] ;  /* 0x0000000404057981 */ /* 0x004f22000c1e1900 */
[----:B---3--:R-:W0:Y:S01]  /*0080*/  MUFU.RCP R8, R7 ;  /* 0x0000000700087308 */ /* 0x008e220000001000 */
[----:B----4-:R-:W-:Y:S01]  /*0090*/  FADD R0, R0, -R5 ;  /* 0x8000000500007221 */ /* 0x010fe20000000000 */
[----:B0-----:R-:W-:-:S06]  /*00a0*/  FFMA R9, -R7, R8, 1 ;  /* 0x3f80000007097423 */ /* 0x001fcc0000000108 */
[----:B------:R-:W0:Y:S01]  /*00b0*/  FCHK P0, R0, R7 ;  /* 0x0000000700007302 */ /* 0x000e220000000000 */
[----:B------:R-:W-:-:S04]  /*00c0*/  FFMA R9, R8, R9, R8 ;  /* 0x0000000908097223 */ /* 0x000fc80000000008 */
[----:B------:R-:W-:-:S04]  /*00d0*/  FFMA R8, R0, R9, RZ ;  /* 0x0000000900087223 */ /* 0x000fc800000000ff */
[----:B------:R-:W-:-:S04]  /*00e0*/  FFMA R10, -R7, R8, R0 ;  /* 0x00000008070a7223 */ /* 0x000fc80000000100 */
[----:B------:R-:W-:Y:S01]  /*00f0*/  FFMA R8, R9, R10, R8 ;  /* 0x0000000a09087223 */ /* 0x000fe20000000008 */
[----:B0-----:R-:W-:Y:S06]  /*0100*/  @!P0 BRA `(.L_x_1) ;  /* 0x0000000000088947 */ /* 0x001fec0003800000 */
[----:B------:R-:W-:-:S07]  /*0110*/  MOV R2, 0x130 ;  /* 0x0000013000027802 */ /* 0x000fce0000000f00 */
[----:B------:R-:W-:Y:S05]  /*0120*/  CALL.REL.NOINC `($__internal_0_$__cuda_sm3x_div_rn_noftz_f32_slowpath) ;  /* 0x00000000001c7944 */ /* 0x000fea0003c00000 */
.L_x_1:
[----:B------:R-:W0:Y:S01]  /*0130*/  F2F.F64.F32 R2, R8 ;  /* 0x0000000800027310 */ /* 0x000e220000201800 */
[----:B------:R-:W1:Y:S01]  /*0140*/  LDC.64 R4, c[0x0][0x390] ;  /* 0x0000e400ff047b82 */ /* 0x000e620000000a00 */
[----:B0-----:R-:W-:-:S10]  /*0150*/  DADD R2, R2, 0.5 ;  /* 0x3fe0000002027429 */ /* 0x001fd40000000000 */
[----:B------:R-:W0:Y:S08]  /*0160*/  FRND.F64.FLOOR R2, R2 ;  /* 0x0000000200027313 */ /* 0x000e300000305800 */
[----:B0-----:R-:W1:Y:S02]  /*0170*/  F2F.F32.F64 R7, R2 ;  /* 0x0000000200077310 */ /* 0x001e640000301000 */
[----:B-1----:R-:W-:Y:S01]  /*0180*/  STG.E desc[UR4][R4.64], R7 ;  /* 0x0000000704007986 */ /* 0x002fe2000c101904 */
[----:B------:R-:W-:Y:S05]  /*0190*/  EXIT ;  /* 0x000000000000794d */ /* 0x000fea0003800000 */
        .weak           $__internal_0_$__cuda_sm3x_div_rn_noftz_f32_slowpath
        .type           $__internal_0_$__cuda_sm3x_div_rn_noftz_f32_slowpath,@function
        .size           $__internal_0_$__cuda_sm3x_div_rn_noftz_f32_slowpath,(.L_x_11 - $__internal_0_$__cuda_sm3x_div_rn_noftz_f32_slowpath)
$__internal_0_$__cuda_sm3x_div_rn_noftz_f32_slowpath:
[----:B------:R-:W-:Y:S01]  /*01a0*/  SHF.R.U32.HI R4, RZ, 0x17, R7 ;  /* 0x00000017ff047819 */ /* 0x000fe20000011607 */
[--C-:B------:R-:W-:Y:S01]  /*01b0*/  IMAD.MOV.U32 R6, RZ, RZ, R0.reuse ;  /* 0x000000ffff067224 */ /* 0x100fe200078e0000 */
[----:B------:R-:W-:Y:S02]  /*01c0*/  SHF.R.U32.HI R3, RZ, 0x17, R0 ;  /* 0x00000017ff037819 */ /* 0x000fe40000011600 */
[----:B------:R-:W-:Y:S02]  /*01d0*/  LOP3.LUT R5, R4, 0xff, RZ, 0xc0, !PT ;  /* 0x000000ff04057812 */ /* 0x000fe400078ec0ff */
[----:B------:R-:W-:-:S03]  /*01e0*/  LOP3.LUT R4, R3, 0xff, RZ, 0xc0, !PT ;  /* 0x000000ff03047812 */ /* 0x000fc600078ec0ff */
[----:B------:R-:W-:Y:S02]  /*01f0*/  VIADD R10, R5, 0xffffffff ;  /* 0xffffffff050a7836 */ /* 0x000fe40000000000 */
[----:B------:R-:W-:-:S03]  /*0200*/  VIADD R9, R4, 0xffffffff ;  /* 0xffffffff04097836 */ /* 0x000fc60000000000 */
[----:B------:R-:W-:-:S04]  /*0210*/  ISETP.GT.U32.AND P0, PT, R10, 0xfd, PT ;  /* 0x000000fd0a00780c */ /* 0x000fc80003f04070 */
[----:B------:R-:W-:-:S13]  /*0220*/  ISETP.GT.U32.OR P0, PT, R9, 0xfd, P0 ;  /* 0x000000fd0900780c */ /* 0x000fda0000704470 */
[----:B------:R-:W-:Y:S01]  /*0230*/  @!P0 IMAD.MOV.U32 R8, RZ, RZ, RZ ;  /* 0x000000ffff088224 */ /* 0x000fe200078e00ff */
[----:B------:R-:W-:Y:S06]  /*0240*/  @!P0 BRA `(.L_x_2) ;  /* 0x0000000000608947 */ /* 0x000fec0003800000 */
[----:B------:R-:W-:Y:S01]  /*0250*/  FSETP.GTU.FTZ.AND P0, PT, |R0|, +INF , PT ;  /* 0x7f8000000000780b */ /* 0x000fe20003f1c200 */
[----:B------:R-:W-:Y:S01]  /*0260*/  IMAD.MOV.U32 R3, RZ, RZ, R7 ;  /* 0x000000ffff037224 */ /* 0x000fe200078e0007 */
[----:B------:R-:W-:-:S04]  /*0270*/  FSETP.GTU.FTZ.AND P1, PT, |R7|, +INF , PT ;  /* 0x7f8000000700780b */ /* 0x000fc80003f3c200 */
[----:B------:R-:W-:-:S13]  /*0280*/  PLOP3.LUT P0, PT, P0, P1, PT, 0xf8, 0x8f ;  /* 0x00000000008f781c */ /* 0x000fda0000703f70 */
[----:B------:R-:W-:Y:S05]  /*0290*/  @P0 BRA `(.L_x_3) ;  /* 0x0000000400440947 */ /* 0x000fea0003800000 */
[----:B------:R-:W-:-:S13]  /*02a0*/  LOP3.LUT P0, RZ, R7, 0x7fffffff, R6, 0xc8, !PT ;  /* 0x7fffffff07ff7812 */ /* 0x000fda000780c806 */
[----:B------:R-:W-:Y:S05]  /*02b0*/  @!P0 BRA `(.L_x_4) ;  /* 0x0000000400348947 */ /* 0x000fea0003800000 */
[C---:B------:R-:W-:Y:S02]  /*02c0*/  FSETP.NEU.FTZ.AND P2, PT, |R0|.reuse, +INF , PT ;  /* 0x7f8000000000780b */ /* 0x040fe40003f5d200 */
[----:B------:R-:W-:Y:S02]  /*02d0*/  FSETP.NEU.FTZ.AND P1, PT, |R3|, +INF , PT ;  /* 0x7f8000000300780b */ /* 0x000fe40003f3d200 */
[----:B------:R-:W-:-:S11]  /*02e0*/  FSETP.NEU.FTZ.AND P0, PT, |R0|, +INF , PT ;  /* 0x7f8000000000780b */ /* 0x000fd60003f1d200 */
[----:B------:R-:W-:Y:S05]  /*02f0*/  @!P1 BRA !P2, `(.L_x_4) ;  /* 0x0000000400249947 */ /* 0x000fea0005000000 */
[----:B------:R-:W-:-:S04]  /*0300*/  LOP3.LUT P2, RZ, R6, 0x7fffffff, RZ, 0xc0, !PT ;  /* 0x7fffffff06ff7812 */ /* 0x000fc8000784c0ff */
[----:B------:R-:W-:-:S13]  /*0310*/  PLOP3.LUT P1, PT, P1, P2, PT, 0x2f, 0xf2 ;  /* 0x0000000000f2781c */ /* 0x000fda0000f24577 */
[----:B------:R-:W-:Y:S05]  /*0320*/  @P1 BRA `(.L_x_5) ;  /* 0x0000000400101947 */ /* 0x000fea0003800000 */
[----:B------:R-:W-:-:S04]  /*0330*/  LOP3.LUT P1, RZ, R7, 0x7fffffff, RZ, 0xc0, !PT ;  /* 0x7fffffff07ff7812 */ /* 0x000fc8000782c0ff */
[----:B------:R-:W-:-:S13]  /*0340*/  PLOP3.LUT P0, PT, P0, P1, PT, 0x2f, 0xf2 ;  /* 0x0000000000f2781c */ /* 0x000fda0000702577 */
[----:B------:R-:W-:Y:S05]  /*0350*/  @P0 BRA `(.L_x_6) ;  /* 0x0000000000f80947 */ /* 0x000fea0003800000 */
[----:B------:R-:W-:Y:S02]  /*0360*/  ISETP.GE.AND P0, PT, R9, RZ, PT ;  /* 0x000000ff0900720c */ /* 0x000fe40003f06270 */
[----:B------:R-:W-:-:S11]  /*0370*/  ISETP.GE.AND P1, PT, R10, RZ, PT ;  /* 0x000000ff0a00720c */ /* 0x000fd60003f26270 */
[----:B------:R-:W-:Y:S02]  /*0380*/  @P0 IMAD.MOV.U32 R8, RZ, RZ, RZ ;  /* 0x000000ffff080224 */ /* 0x000fe400078e00ff */
[----:B------:R-:W-:Y:S01]  /*0390*/  @!P0 FFMA R6, R0, 1.84467440737095516160e+19, RZ ;  /* 0x5f80000000068823 */ /* 0x000fe200000000ff */
[----:B------:R-:W-:Y:S02]  /*03a0*/  @!P0 IMAD.MOV.U32 R8, RZ, RZ, -0x40 ;  /* 0xffffffc0ff088424 */ /* 0x000fe400078e00ff */
[----:B------:R-:W-:Y:S02]  /*03b0*/  @!P1 FFMA R7, R3, 1.84467440737095516160e+19, RZ ;  /* 0x5f80000003079823 */ /* 0x000fe400000000ff */
[----:B------:R-:W-:-:S07]  /*03c0*/  @!P1 VIADD R8, R8, 0x40 ;  /* 0x0000004008089836 */ /* 0x000fce0000000000 */
.L_x_2:
[----:B------:R-:W-:Y:S01]  /*03d0*/  LEA R0, R5, 0xc0800000, 0x17 ;  /* 0xc080000005007811 */ /* 0x000fe200078eb8ff */
[----:B------:R-:W-:-:S04]  /*03e0*/  VIADD R4, R4, 0xffffff81 ;  /* 0xffffff8104047836 */ /* 0x000fc80000000000 */
[----:B------:R-:W-:Y:S01]  /*03f0*/  IMAD.IADD R7, R7, 0x1, -R0 ;  /* 0x0000000107077824 */ /* 0x000fe200078e0a00 */
[C---:B------:R-:W-:Y:S01]  /*0400*/  IADD3 R5, PT, PT, R4.reuse, 0x7f, -R5 ;  /* 0x0000007f04057810 */ /* 0x040fe20007ffe805 */
[----:B------:R-:W-:Y:S02]  /*0410*/  IMAD R0, R4, -0x800000, R6 ;  /* 0xff80000004007824 */ /* 0x000fe400078e0206 */
[----:B------:R-:W0:Y:S01]  /*0420*/  MUFU.RCP R3, R7 ;  /* 0x0000000700037308 */ /* 0x000e220000001000 */
[----:B------:R-:W-:Y:S01]  /*0430*/  FADD.FTZ R9, -R7, -RZ ;  /* 0x800000ff07097221 */ /* 0x000fe20000010100 */
[----:B------:R-:W-:-:S03]  /*0440*/  IMAD.IADD R5, R5, 0x1, R8 ;  /* 0x0000000105057824 */ /* 0x000fc600078e0208 */
[----:B0-----:R-:W-:-:S04]  /*0450*/  FFMA R10, R3, R9, 1 ;  /* 0x3f800000030a7423 */ /* 0x001fc80000000009 */
[----:B------:R-:W-:-:S04]  /*0460*/  FFMA R10, R3, R10, R3 ;  /* 0x0000000a030a7223 */ /* 0x000fc80000000003 */
[----:B------:R-:W-:-:S04]  /*0470*/  FFMA R3, R0, R10, RZ ;  /* 0x0000000a00037223 */ /* 0x000fc800000000ff */
[----:B------:R-:W-:-:S04]  /*0480*/  FFMA R6, R9, R3, R0 ;  /* 0x0000000309067223 */ /* 0x000fc80000000000 */
[----:B------:R-:W-:-:S04]  /*0490*/  FFMA R11, R10, R6, R3 ;  /* 0x000000060a0b7223 */ /* 0x000fc80000000003 */
[----:B------:R-:W-:-:S04]  /*04a0*/  FFMA R6, R9, R11, R0 ;  /* 0x0000000b09067223 */ /* 0x000fc80000000000 */
[----:B------:R-:W-:-:S05]  /*04b0*/  FFMA R3, R10, R6, R11 ;  /* 0x000000060a037223 */ /* 0x000fca000000000b */
[----:B------:R-:W-:-:S04]  /*04c0*/  SHF.R.U32.HI R0, RZ, 0x17, R3 ;  /* 0x00000017ff007819 */ /* 0x000fc80000011603 */
[----:B------:R-:W-:-:S05]  /*04d0*/  LOP3.LUT R0, R0, 0xff, RZ, 0xc0, !PT ;  /* 0x000000ff00007812 */ /* 0x000fca00078ec0ff */
[----:B------:R-:W-:-:S04]  /*04e0*/  IMAD.IADD R8, R0, 0x1, R5 ;  /* 0x0000000100087824 */ /* 0x000fc800078e0205 */
[----:B------:R-:W-:-:S05]  /*04f0*/  VIADD R0, R8, 0xffffffff ;  /* 0xffffffff08007836 */ /* 0x000fca0000000000 */
[----:B------:R-:W-:-:S13]  /*0500*/  ISETP.GE.U32.AND P0, PT, R0, 0xfe, PT ;  /* 0x000000fe0000780c */ /* 0x000fda0003f06070 */
[----:B------:R-:W-:Y:S05]  /*0510*/  @!P0 BRA `(.L_x_7) ;  /* 0x0000000000808947 */ /* 0x000fea0003800000 */
[----:B------:R-:W-:-:S13]  /*0520*/  ISETP.GT.AND P0, PT, R8, 0xfe, PT ;  /* 0x000000fe0800780c */ /* 0x000fda0003f04270 */
[----:B------:R-:W-:Y:S05]  /*0530*/  @P0 BRA `(.L_x_8) ;  /* 0x00000000006c0947 */ /* 0x000fea0003800000 */
[----:B------:R-:W-:-:S13]  /*0540*/  ISETP.GE.AND P0, PT, R8, 0x1, PT ;  /* 0x000000010800780c */ /* 0x000fda0003f06270 */
[----:B------:R-:W-:Y:S05]  /*0550*/  @P0 BRA `(.L_x_9) ;  /* 0x0000000000980947 */ /* 0x000fea0003800000 */
[----:B------:R-:W-:Y:S02]  /*0560*/  ISETP.GE.AND P0, PT, R8, -0x18, PT ;  /* 0xffffffe80800780c */ /* 0x000fe40003f06270 */
[----:B------:R-:W-:-:S11]  /*0570*/  LOP3.LUT R3, R3, 0x80000000, RZ, 0xc0, !PT ;  /* 0x8000000003037812 */ /* 0x000fd600078ec0ff */
[----:B------:R-:W-:Y:S05]  /*0580*/  @!P0 BRA `(.L_x_9) ;  /* 0x00000000008c8947 */ /* 0x000fea0003800000 */
[-CC-:B------:R-:W-:Y:S01]  /*0590*/  FFMA.RZ R0, R10, R6.reuse, R11.reuse ;  /* 0x000000060a007223 */ /* 0x180fe2000000c00b */
[----:B------:R-:W-:Y:S02]  /*05a0*/  VIADD R7, R8, 0x20 ;  /* 0x0000002008077836 */ /* 0x000fe40000000000 */
[-CC-:B------:R-:W-:Y:S01]  /*05b0*/  FFMA.RM R5, R10, R6.reuse, R11.reuse ;  /* 0x000000060a057223 */ /* 0x180fe2000000400b */
[----:B------:R-:W-:Y:S02]  /*05c0*/  ISETP.NE.AND P2, PT, R8, RZ, PT ;  /* 0x000000ff0800720c */ /* 0x000fe40003f45270 */
[----:B------:R-:W-:Y:S01]  /*05d0*/  LOP3.LUT R4, R0, 0x7fffff, RZ, 0xc0, !PT ;  /* 0x007fffff00047812 */ /* 0x000fe200078ec0ff */
[----:B------:R-:W-:Y:S01]  /*05e0*/  FFMA.RP R0, R10, R6, R11 ;  /* 0x000000060a007223 */ /* 0x000fe2000000800b */
[----:B------:R-:W-:Y:S01]  /*05f0*/  IMAD.MOV R6, RZ, RZ, -R8 ;  /* 0x000000ffff067224 */ /* 0x000fe200078e0a08 */
[----:B------:R-:W-:Y:S02]  /*0600*/  ISETP.NE.AND P1, PT, R8, RZ, PT ;  /* 0x000000ff0800720c */ /* 0x000fe40003f25270 */
[----:B------:R-:W-:-:S02]  /*0610*/  LOP3.LUT R4, R4, 0x800000, RZ, 0xfc, !PT ;  /* 0x0080000004047812 */ /* 0x000fc400078efcff */
[----:B------:R-:W-:Y:S02]  /*0620*/  FSETP.NEU.FTZ.AND P0, PT, R0, R5, PT ;  /* 0x000000050000720b */ /* 0x000fe40003f1d000 */
[----:B------:R-:W-:Y:S02]  /*0630*/  SHF.L.U32 R7, R4, R7, RZ ;  /* 0x0000000704077219 */ /* 0x000fe400000006ff */
[----:B------:R-:W-:Y:S02]  /*0640*/  SEL R5, R6, RZ, P2 ;  /* 0x000000ff06057207 */ /* 0x000fe40001000000 */
[----:B------:R-:W-:Y:S02]  /*0650*/  ISETP.NE.AND P1, PT, R7, RZ, P1 ;  /* 0x000000ff0700720c */ /* 0x000fe40000f25270 */
[----:B------:R-:W-:Y:S02]  /*0660*/  SHF.R.U32.HI R5, RZ, R5, R4 ;  /* 0x00000005ff057219 */ /* 0x000fe40000011604 */
[----:B------:R-:W-:-:S02]  /*0670*/  PLOP3.LUT P0, PT, P0, P1, PT, 0xf8, 0x8f ;  /* 0x00000000008f781c */ /* 0x000fc40000703f70 */
[----:B------:R-:W-:Y:S02]  /*0680*/  SHF.R.U32.HI R7, RZ, 0x1, R5 ;  /* 0x00000001ff077819 */ /* 0x000fe40000011605 */
[----:B------:R-:W-:-:S04]  /*0690*/  SEL R0, RZ, 0x1, !P0 ;  /* 0x00000001ff007807 */ /* 0x000fc80004000000 */
[----:B------:R-:W-:-:S04]  /*06a0*/  LOP3.LUT R0, R0, 0x1, R7, 0xf8, !PT ;  /* 0x0000000100007812 */ /* 0x000fc800078ef807 */
[----:B------:R-:W-:-:S05]  /*06b0*/  LOP3.LUT R0, R0, R5, RZ, 0xc0, !PT ;  /* 0x0000000500007212 */ /* 0x000fca00078ec0ff */
[----:B------:R-:W-:-:S05]  /*06c0*/  IMAD.IADD R0, R7, 0x1, R0 ;  /* 0x0000000107007824 */ /* 0x000fca00078e0200 */
[----:B------:R-:W-:Y:S01]  /*06d0*/  LOP3.LUT R3, R0, R3, RZ, 0xfc, !PT ;  /* 0x0000000300037212 */ /* 0x000fe200078efcff */
[----:B------:R-:W-:Y:S06]  /*06e0*/  BRA `(.L_x_9) ;  /* 0x0000000000347947 */ /* 0x000fec0003800000 */
.L_x_8:
[----:B------:R-:W-:-:S04]  /*06f0*/  LOP3.LUT R3, R3, 0x80000000, RZ, 0xc0, !PT ;  /* 0x8000000003037812 */ /* 0x000fc800078ec0ff */
[----:B------:R-:W-:Y:S01]  /*0700*/  LOP3.LUT R3, R3, 0x7f800000, RZ, 0xfc, !PT ;  /* 0x7f80000003037812 */ /* 0x000fe200078efcff */
[----:B------:R-:W-:Y:S06]  /*0710*/  BRA `(.L_x_9) ;  /* 0x0000000000287947 */ /* 0x000fec0003800000 */
.L_x_7:
[----:B------:R-:W-:Y:S01]  /*0720*/  IMAD R3, R5, 0x800000, R3 ;  /* 0x0080000005037824 */ /* 0x000fe200078e0203 */
[----:B------:R-:W-:Y:S06]  /*0730*/  BRA `(.L_x_9) ;  /* 0x0000000000207947 */ /* 0x000fec0003800000 */
.L_x_6:
[----:B------:R-:W-:-:S04]  /*0740*/  LOP3.LUT R3, R7, 0x80000000, R6, 0x48, !PT ;  /* 0x8000000007037812 */ /* 0x000fc800078e4806 */
[----:B------:R-:W-:Y:S01]  /*0750*/  LOP3.LUT R3, R3, 0x7f800000, RZ, 0xfc, !PT ;  /* 0x7f80000003037812 */ /* 0x000fe200078efcff */
[----:B------:R-:W-:Y:S06]  /*0760*/  BRA `(.L_x_9) ;  /* 0x0000000000147947 */ /* 0x000fec0003800000 */
.L_x_5:
[----:B------:R-:W-:Y:S01]  /*0770*/  LOP3.LUT R3, R7, 0x80000000, R6, 0x48, !PT ;  /* 0x8000000007037812 */ /* 0x000fe200078e4806 */
[----:B------:R-:W-:Y:S06]  /*0780*/  BRA `(.L_x_9) ;  /* 0x00000000000c7947 */ /* 0x000fec0003800000 */
.L_x_4:
[----:B------:R-:W0:Y:S01]  /*0790*/  MUFU.RSQ R3, -QNAN ;  /* 0xffc0000000037908 */ /* 0x000e220000001400 */
[----:B------:R-:W-:Y:S05]  /*07a0*/  BRA `(.L_x_9) ;  /* 0x0000000000047947 */ /* 0x000fea0003800000 */
.L_x_3:
[----:B------:R-:W-:-:S07]  /*07b0*/  FADD.FTZ R3, R0, R3 ;  /* 0x0000000300037221 */ /* 0x000fce0000010000 */
.L_x_9:
[----:B0-----:R-:W-:Y:S02]  /*07c0*/  IMAD.MOV.U32 R8, RZ, RZ, R3 ;  /* 0x000000ffff087224 */ /* 0x001fe400078e0003 */
[----:B------:R-:W-:-:S04]  /*07d0*/  IMAD.MOV.U32 R3, RZ, RZ, 0x0 ;  /* 0x00000000ff037424 */ /* 0x000fc800078e00ff */
[----:B------:R-:W-:Y:S05]  /*07e0*/  RET.REL.NODEC R2 `(_Z7toflooriPfS_S_S_) ;  /* 0xfffffff802047950 */ /* 0x000fea0003c3ffff */
.L_x_10:
        /* <DEDUP_REMOVED lines=9> */
.L_x_11:


//--------------------- .nv.shared.reserved.0     --------------------------
	.section	.nv.shared.reserved.0,"aw",@nobits
	.weak		__nv_reservedSMEM_offset_0_alias
	.size		__nv_reservedSMEM_offset_0_alias, 0, 64
	.other		__nv_reservedSMEM_offset_0_alias,@"STO_CUDA_RESERVED_SHARED STV_DEFAULT"
__nv_reservedSMEM_offset_0_alias:
	.zero		0
	.zero		64


//--------------------- .nv.constant0._Z7toclampiPfS_S_ --------------------------
	.section	.nv.constant0._Z7toclampiPfS_S_,"a",@progbits
	.sectionflags	@""
	.align	4
.nv.constant0._Z7toclampiPfS_S_:
	.zero		928


//--------------------- .nv.constant0._Z7toflooriPfS_S_S_ --------------------------
	.section	.nv.constant0._Z7toflooriPfS_S_S_,"a",@progbits
	.sectionflags	@""
	.align	4
.nv.constant0._Z7toflooriPfS_S_S_:
	.zero		936


//--------------------- SYMBOLS --------------------------

	.type		.nv.reservedSmem.offset0,@object
	.size		.nv.reservedSmem.offset0,0x4
